	.headerflags	@"EF_CUDA_TEXMODE_UNIFIED EF_CUDA_64BIT_ADDRESS EF_CUDA_ACCELERATORS EF_CUDA_SM90 EF_CUDA_VIRTUAL_SM(EF_CUDA_SM90)"
	.elftype	@"ET_EXEC"


//--------------------- .nv.info                  --------------------------
	.section	.nv.info,"",@"SHT_CUDA_INFO"
	.align	4


	//----- nvinfo : EIATTR_REGCOUNT
	.align		4
        /*0000*/ 	.byte	0x04, 0x2f
        /*0002*/ 	.short	(.L_1 - .L_0)
	.align		4
.L_0:
        /*0004*/ 	.word	index@(triton_poi_fused_convolution_relu_30)
        /*0008*/ 	.word	0x0000001a


	//----- nvinfo : EIATTR_MIN_STACK_SIZE
	.align		4
.L_1:
        /*000c*/ 	.byte	0x04, 0x12
        /*000e*/ 	.short	(.L_3 - .L_2)
	.align		4
.L_2:
        /*0010*/ 	.word	index@(triton_poi_fused_convolution_relu_30)
        /*0014*/ 	.word	0x00000000


	//----- nvinfo : EIATTR_FRAME_SIZE
	.align		4
.L_3:
        /*0018*/ 	.byte	0x04, 0x11
        /*001a*/ 	.short	(.L_5 - .L_4)
	.align		4
.L_4:
        /*001c*/ 	.word	index@(triton_poi_fused_convolution_relu_30)
        /*0020*/ 	.word	0x00000000


	//----- nvinfo : EIATTR_MIN_STACK_SIZE
	.align		4
.L_5:
        /*0024*/ 	.byte	0x04, 0x12
        /*0026*/ 	.short	(.L_7 - .L_6)
	.align		4
.L_6:
        /*0028*/ 	.word	index@(triton_poi_fused_convolution_relu_30)
        /*002c*/ 	.word	0x00000000
.L_7:


//--------------------- .nv.info.triton_poi_fused_convolution_relu_30 --------------------------
	.section	.nv.info.triton_poi_fused_convolution_relu_30,"",@"SHT_CUDA_INFO"
	.sectionflags	@""
	.align	4


	//----- nvinfo : EIATTR_CUDA_API_VERSION
	.align		4
        /*0000*/ 	.byte	0x04, 0x37
        /*0002*/ 	.short	(.L_9 - .L_8)
.L_8:
        /*0004*/ 	.word	0x0000007c


	//----- nvinfo : EIATTR_KPARAM_INFO
	.align		4
.L_9:
        /*0008*/ 	.byte	0x04, 0x17
        /*000a*/ 	.short	(.L_11 - .L_10)
.L_10:
        /*000c*/ 	.word	0x00000000
        /*0010*/ 	.short	0x0002
        /*0012*/ 	.short	0x0010
        /*0014*/ 	.byte	0x00, 0xf0, 0x11, 0x00


	//----- nvinfo : EIATTR_KPARAM_INFO
	.align		4
.L_11:
        /*0018*/ 	.byte	0x04, 0x17
        /*001a*/ 	.short	(.L_13 - .L_12)
.L_12:
        /*001c*/ 	.word	0x00000000
        /*0020*/ 	.short	0x0001
        /*0022*/ 	.short	0x0008
        /*0024*/ 	.byte	0x00, 0xf4, 0x21, 0x00


	//----- nvinfo : EIATTR_KPARAM_INFO
	.align		4
.L_13:
        /*0028*/ 	.byte	0x04, 0x17
        /*002a*/ 	.short	(.L_15 - .L_14)
.L_14:
        /*002c*/ 	.word	0x00000000
        /*0030*/ 	.short	0x0000
        /*0032*/ 	.short	0x0000
        /*0034*/ 	.byte	0x00, 0xf4, 0x21, 0x00


	//----- nvinfo : EIATTR_SPARSE_MMA_MASK
	.align		4
.L_15:
        /*0038*/ 	.byte	0x03, 0x50
        /*003a*/ 	.short	0x0000


	//----- nvinfo : EIATTR_MAXREG_COUNT
	.align		4
        /*003c*/ 	.byte	0x03, 0x1b
        /*003e*/ 	.short	0x00ff


	//----- nvinfo : EIATTR_EXIT_INSTR_OFFSETS
	.align		4
        /*0040*/ 	.byte	0x04, 0x1c
        /*0042*/ 	.short	(.L_17 - .L_16)


	//   ....[0]....
.L_16:
        /*0044*/ 	.word	0x000003c0


	//   ....[1]....
        /*0048*/ 	.word	0x000003e0


	//----- nvinfo : EIATTR_REQNTID
	.align		4
.L_17:
        /*004c*/ 	.byte	0x04, 0x10
        /*004e*/ 	.short	(.L_19 - .L_18)
.L_18:
        /*0050*/ 	.word	0x00000080
        /*0054*/ 	.word	0x00000001
        /*0058*/ 	.word	0x00000001


	//----- nvinfo : EIATTR_CBANK_PARAM_SIZE
	.align		4
.L_19:
        /*005c*/ 	.byte	0x03, 0x19
        /*005e*/ 	.short	0x0014


	//----- nvinfo : EIATTR_PARAM_CBANK
	.align		4
        /*0060*/ 	.byte	0x04, 0x0a
        /*0062*/ 	.short	(.L_21 - .L_20)
	.align		4
.L_20:
        /*0064*/ 	.word	index@(.nv.constant0.triton_poi_fused_convolution_relu_30)
        /*0068*/ 	.short	0x0210
        /*006a*/ 	.short	0x0014


	//----- nvinfo : EIATTR_SW_WAR
	.align		4
.L_21:
        /*006c*/ 	.byte	0x04, 0x36
        /*006e*/ 	.short	(.L_23 - .L_22)
.L_22:
        /*0070*/ 	.word	0x00000008
.L_23:


//--------------------- .nv.callgraph             --------------------------
	.section	.nv.callgraph,"",@"SHT_CUDA_CALLGRAPH"
	.align	4
	.sectionentsize	8
	.align		4
        /*0000*/ 	.word	0x00000000
	.align		4
        /*0004*/ 	.word	0xffffffff
	.align		4
        /*0008*/ 	.word	0x00000000
	.align		4
        /*000c*/ 	.word	0xfffffffe
	.align		4
        /*0010*/ 	.word	0x00000000
	.align		4
        /*0014*/ 	.word	0xfffffffd
	.align		4
        /*0018*/ 	.word	0x00000000
	.align		4
        /*001c*/ 	.word	0xfffffffc


//--------------------- .text.triton_poi_fused_convolution_relu_30 --------------------------
	.section	.text.triton_poi_fused_convolution_relu_30,"ax",@progbits
	.align	128
        .global         triton_poi_fused_convolution_relu_30
        .type           triton_poi_fused_convolution_relu_30,@function
        .size           triton_poi_fused_convolution_relu_30,(.L_x_1 - triton_poi_fused_convolution_relu_30)
        .other          triton_poi_fused_convolution_relu_30,@"STO_CUDA_ENTRY STV_DEFAULT"
triton_poi_fused_convolution_relu_30:
.text.triton_poi_fused_convolution_relu_30:
[----:B------:R-:W0:Y:S02]  /*0000*/  LDC R1, c[0x0][0x28] ;  /* 0x00000a00ff017b82 */ /* 0x000e240000000800 */
[----:B------:R-:W1:Y:S01]  /*0010*/  S2R R0, SR_TID.X ;  /* 0x0000000000007919 */ /* 0x000e620000002100 */
[----:B------:R-:W2:Y:S01]  /*0020*/  LDC.64 R2, c[0x0][0x210] ;  /* 0x00008400ff027b82 */ /* 0x000ea20000000a00 */
[----:B------:R-:W-:Y:S01]  /*0030*/  CS2R R10, SRZ ;  /* 0x00000000000a7805 */ /* 0x000fe2000001ff00 */
[----:B------:R-:W-:Y:S01]  /*0040*/  ULDC.64 UR4, c[0x0][0x208] ;  /* 0x0000820000047ab9 */ /* 0x000fe20000000a00 */
[----:B------:R-:W3:Y:S05]  /*0050*/  S2R R5, SR_CTAID.X ;  /* 0x0000000000057919 */ /* 0x000eea0000002500 */
[----:B------:R-:W4:Y:S01]  /*0060*/  LDC.64 R12, c[0x0][0x218] ;  /* 0x00008600ff0c7b82 */ /* 0x000f220000000a00 */
[----:B-1----:R-:W-:-:S05]  /*0070*/  IMAD.SHL.U32 R0, R0, 0x4, RZ ;  /* 0x0000000400007824 */ /* 0x002fca00078e00ff */
[----:B------:R-:W-:-:S05]  /*0080*/  LOP3.LUT R0, R0, 0x1fc, RZ, 0xc0, !PT ;  /* 0x000001fc00007812 */ /* 0x000fca00078ec0ff */
[----:B---3--:R-:W-:-:S04]  /*0090*/  IMAD R5, R5, 0x400, R0 ;  /* 0x0000040005057824 */ /* 0x008fc800078e0200 */
[C---:B------:R-:W-:Y:S01]  /*00a0*/  IMAD.HI R4, R5.reuse, 0x10624dd3, RZ ;  /* 0x10624dd305047827 */ /* 0x040fe200078e02ff */
[----:B------:R-:W-:-:S03]  /*00b0*/  ISETP.GE.AND P1, PT, R5, 0xdbba0, PT ;  /* 0x000dbba00500780c */ /* 0x000fc60003f26270 */
[C---:B------:R-:W-:Y:S01]  /*00c0*/  VIADD R0, R5.reuse, 0x200 ;  /* 0x0000020005007836 */ /* 0x040fe20000000000 */
[----:B------:R-:W-:Y:S01]  /*00d0*/  SHF.R.U32.HI R7, RZ, 0x1f, R4 ;  /* 0x0000001fff077819 */ /* 0x000fe20000011604 */
[----:B--2---:R-:W-:-:S03]  /*00e0*/  IMAD.WIDE R2, R5, 0x4, R2 ;  /* 0x0000000405027825 */ /* 0x004fc600078e0202 */
[----:B------:R-:W-:Y:S01]  /*00f0*/  LEA.HI.SX32 R4, R4, R7, 0x1a ;  /* 0x0000000704047211 */ /* 0x000fe200078fd2ff */
[C---:B------:R-:W-:Y:S01]  /*0100*/  IMAD.HI R6, R0.reuse, 0x10624dd3, RZ ;  /* 0x10624dd300067827 */ /* 0x040fe200078e02ff */
[----:B------:R-:W-:-:S03]  /*0110*/  ISETP.GE.AND P0, PT, R0, 0xdbba0, PT ;  /* 0x000dbba00000780c */ /* 0x000fc60003f06270 */
[----:B------:R-:W-:Y:S01]  /*0120*/  IMAD R21, R4, -0x3e8, R5 ;  /* 0xfffffc1804157824 */ /* 0x000fe200078e0205 */
[----:B------:R-:W-:Y:S02]  /*0130*/  SHF.R.U32.HI R9, RZ, 0x1f, R6 ;  /* 0x0000001fff097819 */ /* 0x000fe40000011606 */
[----:B------:R-:W-:Y:S01]  /*0140*/  CS2R R4, SRZ ;  /* 0x0000000000047805 */ /* 0x000fe2000001ff00 */
[----:B----4-:R-:W-:Y:S01]  /*0150*/  IMAD.WIDE R20, R21, 0x4, R12 ;  /* 0x0000000415147825 */ /* 0x010fe200078e020c */
[----:B------:R-:W-:Y:S02]  /*0160*/  LEA.HI.SX32 R15, R6, R9, 0x1a ;  /* 0x00000009060f7211 */ /* 0x000fe400078fd2ff */
[----:B------:R-:W-:Y:S02]  /*0170*/  CS2R R6, SRZ ;  /* 0x0000000000067805 */ /* 0x000fe4000001ff00 */
[----:B------:R-:W-:Y:S01]  /*0180*/  CS2R R8, SRZ ;  /* 0x0000000000087805 */ /* 0x000fe2000001ff00 */
[----:B------:R-:W-:-:S03]  /*0190*/  IMAD R15, R15, -0x3e8, R0 ;  /* 0xfffffc180f0f7824 */ /* 0x000fc600078e0200 */
[----:B------:R-:W2:Y:S04]  /*01a0*/  @!P1 LDG.E.EL.128 R4, desc[UR4][R20.64] ;  /* 0x0000000414049981 */ /* 0x000ea8000c2e1d00 */
[----:B------:R-:W2:Y:S01]  /*01b0*/  @!P1 LDG.E.128 R8, desc[UR4][R2.64] ;  /* 0x0000000402089981 */ /* 0x000ea2000c1e1d00 */
[----:B------:R-:W-:Y:S01]  /*01c0*/  IMAD.WIDE R22, R15, 0x4, R12 ;  /* 0x000000040f167825 */ /* 0x000fe200078e020c */
[----:B------:R-:W-:Y:S02]  /*01d0*/  CS2R R12, SRZ ;  /* 0x00000000000c7805 */ /* 0x000fe4000001ff00 */
[----:B------:R-:W-:Y:S02]  /*01e0*/  CS2R R14, SRZ ;  /* 0x00000000000e7805 */ /* 0x000fe4000001ff00 */
[----:B------:R-:W-:-:S02]  /*01f0*/  CS2R R16, SRZ ;  /* 0x0000000000107805 */ /* 0x000fc4000001ff00 */
[----:B------:R-:W-:Y:S02]  /*0200*/  CS2R R18, SRZ ;  /* 0x0000000000127805 */ /* 0x000fe4000001ff00 */
[----:B------:R-:W3:Y:S04]  /*0210*/  @!P0 LDG.E.EL.128 R12, desc[UR4][R22.64] ;  /* 0x00000004160c8981 */ /* 0x000ee8000c2e1d00 */
[----:B------:R-:W3:Y:S01]  /*0220*/  @!P0 LDG.E.128 R16, desc[UR4][R2.64+0x800] ;  /* 0x0008000402108981 */ /* 0x000ee2000c1e1d00 */
[----:B--2---:R-:W-:Y:S01]  /*0230*/  FSETP.GEU.AND P5, PT, R8, -R4, PT ;  /* 0x800000040800720b */ /* 0x004fe20003fae000 */
[----:B------:R-:W-:Y:S01]  /*0240*/  FADD R4, R4, R8 ;  /* 0x0000000804047221 */ /* 0x000fe20000000000 */
[----:B------:R-:W-:Y:S01]  /*0250*/  FSETP.GEU.AND P4, PT, R9, -R5, PT ;  /* 0x800000050900720b */ /* 0x000fe20003f8e000 */
[----:B------:R-:W-:Y:S01]  /*0260*/  FADD R5, R5, R9 ;  /* 0x0000000905057221 */ /* 0x000fe20000000000 */
[----:B------:R-:W-:Y:S01]  /*0270*/  FSETP.GEU.AND P3, PT, R10, -R6, PT ;  /* 0x800000060a00720b */ /* 0x000fe20003f6e000 */
[----:B------:R-:W-:Y:S01]  /*0280*/  FADD R6, R6, R10 ;  /* 0x0000000a06067221 */ /* 0x000fe20000000000 */
[----:B------:R-:W-:Y:S01]  /*0290*/  FADD R0, R7, R11 ;  /* 0x0000000b07007221 */ /* 0x000fe20000000000 */
[----:B------:R-:W-:-:S02]  /*02a0*/  FSETP.GEU.AND P2, PT, R11, -R7, PT ;  /* 0x800000070b00720b */ /* 0x000fc40003f4e000 */
[----:B------:R-:W-:Y:S02]  /*02b0*/  SEL R4, R4, RZ, P5 ;  /* 0x000000ff04047207 */ /* 0x000fe40002800000 */
[----:B------:R-:W-:Y:S02]  /*02c0*/  SEL R5, R5, RZ, P4 ;  /* 0x000000ff05057207 */ /* 0x000fe40002000000 */
[----:B------:R-:W-:Y:S02]  /*02d0*/  SEL R6, R6, RZ, P3 ;  /* 0x000000ff06067207 */ /* 0x000fe40001800000 */
[----:B------:R-:W-:Y:S01]  /*02e0*/  SEL R7, R0, RZ, P2 ;  /* 0x000000ff00077207 */ /* 0x000fe20001000000 */
[----:B---3--:R-:W-:Y:S01]  /*02f0*/  FADD R0, R15, R19 ;  /* 0x000000130f007221 */ /* 0x008fe20000000000 */
[----:B------:R-:W-:Y:S01]  /*0300*/  FSETP.GEU.AND P4, PT, R16, -R12, PT ;  /* 0x8000000c1000720b */ /* 0x000fe20003f8e000 */
[----:B------:R-:W-:Y:S01]  /*0310*/  FADD R12, R12, R16 ;  /* 0x000000100c0c7221 */ /* 0x000fe20000000000 */
[----:B------:R-:W-:Y:S01]  /*0320*/  FSETP.GEU.AND P3, PT, R17, -R13, PT ;  /* 0x8000000d1100720b */ /* 0x000fe20003f6e000 */
[----:B------:R1:W-:Y:S01]  /*0330*/  @!P1 STG.E.128 desc[UR4][R2.64], R4 ;  /* 0x0000000402009986 */ /* 0x0003e2000c101d04 */
        /* <DEDUP_REMOVED lines=8> */
[----:B------:R-:W-:Y:S06]  /*03c0*/  @P0 EXIT ;  /* 0x000000000000094d */ /* 0x000fec0003800000 */
[----:B------:R-:W-:Y:S01]  /*03d0*/  STG.E.128 desc[UR4][R2.64+0x800], R12 ;  /* 0x0008000c02007986 */ /* 0x000fe2000c101d04 */
[----:B------:R-:W-:Y:S05]  /*03e0*/  EXIT ;  /* 0x000000000000794d */ /* 0x000fea0003800000 */
.L_x_0:
[----:B------:R-:W-:-:S00]  /*03f0*/  BRA `(.L_x_0) ;  /* 0xfffffffc00fc7947 */ /* 0x000fc0000383ffff */
[----:B------:R-:W-:-:S00]  /*0400*/  NOP ;  /* 0x0000000000007918 */ /* 0x000fc00000000000 */
[----:B------:R-:W-:-:S00]  /*0410*/  NOP ;  /* 0x0000000000007918 */ /* 0x000fc00000000000 */
[----:B------:R-:W-:-:S00]  /*0420*/  NOP ;  /* 0x0000000000007918 */ /* 0x000fc00000000000 */
[----:B------:R-:W-:-:S00]  /*0430*/  NOP ;  /* 0x0000000000007918 */ /* 0x000fc00000000000 */
[----:B------:R-:W-:-:S00]  /*0440*/  NOP ;  /* 0x0000000000007918 */ /* 0x000fc00000000000 */
[----:B------:R-:W-:-:S00]  /*0450*/  NOP ;  /* 0x0000000000007918 */ /* 0x000fc00000000000 */
[----:B------:R-:W-:-:S00]  /*0460*/  NOP ;  /* 0x0000000000007918 */ /* 0x000fc00000000000 */
[----:B------:R-:W-:-:S00]  /*0470*/  NOP ;  /* 0x0000000000007918 */ /* 0x000fc00000000000 */
.L_x_1:


//--------------------- .nv.constant0.triton_poi_fused_convolution_relu_30 --------------------------
	.section	.nv.constant0.triton_poi_fused_convolution_relu_30,"a",@progbits
	.sectionflags	@""
	.align	4
.nv.constant0.triton_poi_fused_convolution_relu_30:
	.zero		548
